//
// Generated by NVIDIA NVVM Compiler
//
// Compiler Build ID: CL-36424714
// Cuda compilation tools, release 13.0, V13.0.88
// Based on NVVM 20.0.0
//

.version 9.0
.target sm_100
.address_size 64

	// .globl	_Z23Blelloch_Exclusive_ScanPxS_
// _ZZ23Blelloch_Exclusive_ScanPxS_E8sh_array has been demoted

.visible .entry _Z23Blelloch_Exclusive_ScanPxS_(
	.param .u64 .ptr .align 1 _Z23Blelloch_Exclusive_ScanPxS__param_0,
	.param .u64 .ptr .align 1 _Z23Blelloch_Exclusive_ScanPxS__param_1
)
{
	.reg .pred 	%p<22>;
	.reg .b32 	%r<19>;
	.reg .b64 	%rd<73>;
	// demoted variable
	.shared .align 8 .b8 _ZZ23Blelloch_Exclusive_ScanPxS_E8sh_array[8192];
	ld.param.u64 	%rd3, [_Z23Blelloch_Exclusive_ScanPxS__param_0];
	ld.param.u64 	%rd2, [_Z23Blelloch_Exclusive_ScanPxS__param_1];
	cvta.to.global.u64 	%rd4, %rd3;
	mov.u32 	%r1, %ctaid.x;
	mov.u32 	%r15, %ntid.x;
	mov.u32 	%r2, %tid.x;
	mad.lo.s32 	%r16, %r1, %r15, %r2;
	mul.wide.s32 	%rd5, %r16, 8;
	add.s64 	%rd1, %rd4, %rd5;
	ld.global.u64 	%rd6, [%rd1];
	shl.b32 	%r17, %r2, 3;
	mov.u32 	%r18, _ZZ23Blelloch_Exclusive_ScanPxS_E8sh_array;
	add.s32 	%r3, %r18, %r17;
	st.shared.u64 	[%r3], %rd6;
	bar.sync 	0;
	add.s32 	%r4, %r2, 1;
	and.b32  	%r5, %r2, 1;
	setp.eq.s32 	%p1, %r5, 0;
	@%p1 bra 	$L__BB0_2;
	ld.shared.u64 	%rd7, [%r3+-8];
	ld.shared.u64 	%rd8, [%r3];
	max.s64 	%rd9, %rd7, %rd8;
	st.shared.u64 	[%r3], %rd9;
$L__BB0_2:
	bar.sync 	0;
	and.b32  	%r6, %r4, 3;
	setp.ne.s32 	%p2, %r6, 0;
	@%p2 bra 	$L__BB0_4;
	ld.shared.u64 	%rd10, [%r3+-16];
	ld.shared.u64 	%rd11, [%r3];
	max.s64 	%rd12, %rd10, %rd11;
	st.shared.u64 	[%r3], %rd12;
$L__BB0_4:
	bar.sync 	0;
	and.b32  	%r7, %r4, 7;
	setp.ne.s32 	%p3, %r7, 0;
	@%p3 bra 	$L__BB0_6;
	ld.shared.u64 	%rd13, [%r3+-32];
	ld.shared.u64 	%rd14, [%r3];
	max.s64 	%rd15, %rd13, %rd14;
	st.shared.u64 	[%r3], %rd15;
$L__BB0_6:
	bar.sync 	0;
	and.b32  	%r8, %r4, 15;
	setp.ne.s32 	%p4, %r8, 0;
	@%p4 bra 	$L__BB0_8;
	ld.shared.u64 	%rd16, [%r3+-64];
	ld.shared.u64 	%rd17, [%r3];
	max.s64 	%rd18, %rd16, %rd17;
	st.shared.u64 	[%r3], %rd18;
$L__BB0_8:
	bar.sync 	0;
	and.b32  	%r9, %r4, 31;
	setp.ne.s32 	%p5, %r9, 0;
	@%p5 bra 	$L__BB0_10;
	ld.shared.u64 	%rd19, [%r3+-128];
	ld.shared.u64 	%rd20, [%r3];
	max.s64 	%rd21, %rd19, %rd20;
	st.shared.u64 	[%r3], %rd21;
$L__BB0_10:
	bar.sync 	0;
	and.b32  	%r10, %r4, 63;
	setp.ne.s32 	%p6, %r10, 0;
	@%p6 bra 	$L__BB0_12;
	ld.shared.u64 	%rd22, [%r3+-256];
	ld.shared.u64 	%rd23, [%r3];
	max.s64 	%rd24, %rd22, %rd23;
	st.shared.u64 	[%r3], %rd24;
$L__BB0_12:
	bar.sync 	0;
	and.b32  	%r11, %r4, 127;
	setp.ne.s32 	%p7, %r11, 0;
	@%p7 bra 	$L__BB0_14;
	ld.shared.u64 	%rd25, [%r3+-512];
	ld.shared.u64 	%rd26, [%r3];
	max.s64 	%rd27, %rd25, %rd26;
	st.shared.u64 	[%r3], %rd27;
$L__BB0_14:
	bar.sync 	0;
	and.b32  	%r12, %r4, 255;
	setp.ne.s32 	%p8, %r12, 0;
	@%p8 bra 	$L__BB0_16;
	ld.shared.u64 	%rd28, [%r3+-1024];
	ld.shared.u64 	%rd29, [%r3];
	max.s64 	%rd30, %rd28, %rd29;
	st.shared.u64 	[%r3], %rd30;
$L__BB0_16:
	bar.sync 	0;
	and.b32  	%r13, %r4, 511;
	setp.ne.s32 	%p9, %r13, 0;
	@%p9 bra 	$L__BB0_18;
	ld.shared.u64 	%rd31, [%r3+-2048];
	ld.shared.u64 	%rd32, [%r3];
	max.s64 	%rd33, %rd31, %rd32;
	st.shared.u64 	[%r3], %rd33;
$L__BB0_18:
	bar.sync 	0;
	and.b32  	%r14, %r4, 1023;
	setp.ne.s32 	%p10, %r14, 0;
	@%p10 bra 	$L__BB0_20;
	ld.shared.u64 	%rd34, [%r3+-4096];
	ld.shared.u64 	%rd35, [%r3];
	max.s64 	%rd36, %rd34, %rd35;
	st.shared.u64 	[%r3], %rd36;
$L__BB0_20:
	bar.sync 	0;
	setp.ne.s32 	%p11, %r2, 1023;
	@%p11 bra 	$L__BB0_22;
	ld.shared.u64 	%rd37, [_ZZ23Blelloch_Exclusive_ScanPxS_E8sh_array+8184];
	cvta.to.global.u64 	%rd38, %rd2;
	mul.wide.u32 	%rd39, %r1, 8;
	add.s64 	%rd40, %rd38, %rd39;
	st.global.u64 	[%rd40], %rd37;
	mov.b64 	%rd41, 0;
	st.shared.u64 	[_ZZ23Blelloch_Exclusive_ScanPxS_E8sh_array+8184], %rd41;
$L__BB0_22:
	setp.ne.s32 	%p12, %r14, 0;
	bar.sync 	0;
	@%p12 bra 	$L__BB0_24;
	ld.shared.u64 	%rd42, [%r3+-4096];
	ld.shared.u64 	%rd43, [%r3];
	st.shared.u64 	[%r3+-4096], %rd43;
	max.s64 	%rd44, %rd42, %rd43;
	st.shared.u64 	[%r3], %rd44;
$L__BB0_24:
	setp.ne.s32 	%p13, %r13, 0;
	bar.sync 	0;
	@%p13 bra 	$L__BB0_26;
	ld.shared.u64 	%rd45, [%r3+-2048];
	ld.shared.u64 	%rd46, [%r3];
	st.shared.u64 	[%r3+-2048], %rd46;
	max.s64 	%rd47, %rd45, %rd46;
	st.shared.u64 	[%r3], %rd47;
$L__BB0_26:
	setp.ne.s32 	%p14, %r12, 0;
	bar.sync 	0;
	@%p14 bra 	$L__BB0_28;
	ld.shared.u64 	%rd48, [%r3+-1024];
	ld.shared.u64 	%rd49, [%r3];
	st.shared.u64 	[%r3+-1024], %rd49;
	max.s64 	%rd50, %rd48, %rd49;
	st.shared.u64 	[%r3], %rd50;
$L__BB0_28:
	setp.ne.s32 	%p15, %r11, 0;
	bar.sync 	0;
	@%p15 bra 	$L__BB0_30;
	ld.shared.u64 	%rd51, [%r3+-512];
	ld.shared.u64 	%rd52, [%r3];
	st.shared.u64 	[%r3+-512], %rd52;
	max.s64 	%rd53, %rd51, %rd52;
	st.shared.u64 	[%r3], %rd53;
$L__BB0_30:
	setp.ne.s32 	%p16, %r10, 0;
	bar.sync 	0;
	@%p16 bra 	$L__BB0_32;
	ld.shared.u64 	%rd54, [%r3+-256];
	ld.shared.u64 	%rd55, [%r3];
	st.shared.u64 	[%r3+-256], %rd55;
	max.s64 	%rd56, %rd54, %rd55;
	st.shared.u64 	[%r3], %rd56;
$L__BB0_32:
	setp.ne.s32 	%p17, %r9, 0;
	bar.sync 	0;
	@%p17 bra 	$L__BB0_34;
	ld.shared.u64 	%rd57, [%r3+-128];
	ld.shared.u64 	%rd58, [%r3];
	st.shared.u64 	[%r3+-128], %rd58;
	max.s64 	%rd59, %rd57, %rd58;
	st.shared.u64 	[%r3], %rd59;
$L__BB0_34:
	setp.ne.s32 	%p18, %r8, 0;
	bar.sync 	0;
	@%p18 bra 	$L__BB0_36;
	ld.shared.u64 	%rd60, [%r3+-64];
	ld.shared.u64 	%rd61, [%r3];
	st.shared.u64 	[%r3+-64], %rd61;
	max.s64 	%rd62, %rd60, %rd61;
	st.shared.u64 	[%r3], %rd62;
$L__BB0_36:
	setp.ne.s32 	%p19, %r7, 0;
	bar.sync 	0;
	@%p19 bra 	$L__BB0_38;
	ld.shared.u64 	%rd63, [%r3+-32];
	ld.shared.u64 	%rd64, [%r3];
	st.shared.u64 	[%r3+-32], %rd64;
	max.s64 	%rd65, %rd63, %rd64;
	st.shared.u64 	[%r3], %rd65;
$L__BB0_38:
	setp.ne.s32 	%p20, %r6, 0;
	bar.sync 	0;
	@%p20 bra 	$L__BB0_40;
	ld.shared.u64 	%rd66, [%r3+-16];
	ld.shared.u64 	%rd67, [%r3];
	st.shared.u64 	[%r3+-16], %rd67;
	max.s64 	%rd68, %rd66, %rd67;
	st.shared.u64 	[%r3], %rd68;
$L__BB0_40:
	setp.eq.s32 	%p21, %r5, 0;
	bar.sync 	0;
	@%p21 bra 	$L__BB0_42;
	ld.shared.u64 	%rd69, [%r3+-8];
	ld.shared.u64 	%rd70, [%r3];
	st.shared.u64 	[%r3+-8], %rd70;
	max.s64 	%rd71, %rd69, %rd70;
	st.shared.u64 	[%r3], %rd71;
$L__BB0_42:
	bar.sync 	0;
	ld.shared.u64 	%rd72, [%r3];
	st.global.u64 	[%rd1], %rd72;
	bar.sync 	0;
	ret;

}
	// .globl	_Z3MaxPxS_
.visible .entry _Z3MaxPxS_(
	.param .u64 .ptr .align 1 _Z3MaxPxS__param_0,
	.param .u64 .ptr .align 1 _Z3MaxPxS__param_1
)
{
	.reg .b32 	%r<5>;
	.reg .b64 	%rd<12>;

	ld.param.u64 	%rd1, [_Z3MaxPxS__param_0];
	ld.param.u64 	%rd2, [_Z3MaxPxS__param_1];
	cvta.to.global.u64 	%rd3, %rd1;
	cvta.to.global.u64 	%rd4, %rd2;
	mov.u32 	%r1, %ctaid.x;
	mov.u32 	%r2, %ntid.x;
	mov.u32 	%r3, %tid.x;
	mad.lo.s32 	%r4, %r1, %r2, %r3;
	mul.wide.u32 	%rd5, %r1, 8;
	add.s64 	%rd6, %rd4, %rd5;
	ld.global.u64 	%rd7, [%rd6];
	mul.wide.s32 	%rd8, %r4, 8;
	add.s64 	%rd9, %rd3, %rd8;
	ld.global.u64 	%rd10, [%rd9];
	max.s64 	%rd11, %rd7, %rd10;
	st.global.u64 	[%rd9], %rd11;
	bar.sync 	0;
	ret;

}


// ===== COMPILED SASS (sm_100) =====

	.target	sm_100

	.elftype	@"ET_EXEC"


//--------------------- .note.nv.tkinfo           --------------------------
	.section	.note.nv.tkinfo,"",@"SHT_NOTE"
	.sectionflags	@"SHF_NOTE_NV_TKINFO"
	.tkinfo
        /*0018*/ 	.word	0x00000002
        /*0030*/ 	.string	""
        /*0030*/ 	.string	"ptxas"
        /*0030*/ 	.string	"Cuda compilation tools, release 13.0, V13.0.88"
        /*0030*/ 	.string	"Build cuda_13.0.r13.0/compiler.36424714_0"
        /*0030*/ 	.string	"-arch sm_100 -m 64 "



//--------------------- .note.nv.cuinfo           --------------------------
	.section	.note.nv.cuinfo,"",@"SHT_NOTE"
	.sectionflags	@"SHF_NOTE_NV_CUINFO"
        /*0018*/ 	.short	0x0002
        /*001a*/ 	.short	0x0064
        /*001c*/ 	.short	0x0082
	.zero		2


//--------------------- .nv.info                  --------------------------
	.section	.nv.info,"",@"SHT_CUDA_INFO"
	.align	4


	//----- nvinfo : EIATTR_REGCOUNT
	.align		4
        /*0000*/ 	.byte	0x04, 0x2f
        /*0002*/ 	.short	(.L_1 - .L_0)
	.align		4
.L_0:
        /*0004*/ 	.word	index@(_Z23Blelloch_Exclusive_ScanPxS_)
        /*0008*/ 	.word	0x0000001a


	//----- nvinfo : EIATTR_FRAME_SIZE
	.align		4
.L_1:
        /*000c*/ 	.byte	0x04, 0x11
        /*000e*/ 	.short	(.L_3 - .L_2)
	.align		4
.L_2:
        /*0010*/ 	.word	index@(_Z23Blelloch_Exclusive_ScanPxS_)
        /*0014*/ 	.word	0x00000000


	//----- nvinfo : EIATTR_REGCOUNT
	.align		4
.L_3:
        /*0018*/ 	.byte	0x04, 0x2f
        /*001a*/ 	.short	(.L_5 - .L_4)
	.align		4
.L_4:
        /*001c*/ 	.word	index@(_Z3MaxPxS_)
        /*0020*/ 	.word	0x0000000c


	//----- nvinfo : EIATTR_FRAME_SIZE
	.align		4
.L_5:
        /*0024*/ 	.byte	0x04, 0x11
        /*0026*/ 	.short	(.L_7 - .L_6)
	.align		4
.L_6:
        /*0028*/ 	.word	index@(_Z3MaxPxS_)
        /*002c*/ 	.word	0x00000000


	//----- nvinfo : EIATTR_MIN_STACK_SIZE
	.align		4
.L_7:
        /*0030*/ 	.byte	0x04, 0x12
        /*0032*/ 	.short	(.L_9 - .L_8)
	.align		4
.L_8:
        /*0034*/ 	.word	index@(_Z3MaxPxS_)
        /*0038*/ 	.word	0x00000000


	//----- nvinfo : EIATTR_MIN_STACK_SIZE
	.align		4
.L_9:
        /*003c*/ 	.byte	0x04, 0x12
        /*003e*/ 	.short	(.L_11 - .L_10)
	.align		4
.L_10:
        /*0040*/ 	.word	index@(_Z23Blelloch_Exclusive_ScanPxS_)
        /*0044*/ 	.word	0x00000000
.L_11:


//--------------------- .nv.compat                --------------------------
	.section	.nv.compat,"",@"SHT_CUDA_COMPAT_INFO"
	.align	4
        /*0000*/ 	.byte	0x02, 0x09, 0x00, 0x00, 0x02, 0x02, 0x01, 0x00, 0x02, 0x05, 0x05, 0x00, 0x03, 0x07, 0x01, 0x01
        /*0010*/ 	.byte	0x02, 0x03, 0x00, 0x00, 0x02, 0x06, 0x01, 0x00, 0x04, 0x0b, 0x08, 0x00, 0x09, 0x00, 0x00, 0x00
        /*0020*/ 	.byte	0x00, 0x00, 0x00, 0x00


//--------------------- .nv.info._Z3MaxPxS_       --------------------------
	.section	.nv.info._Z3MaxPxS_,"",@"SHT_CUDA_INFO"
	.sectionflags	@""
	.align	4


	//----- nvinfo : EIATTR_CUDA_API_VERSION
	.align		4
        /*0000*/ 	.byte	0x04, 0x37
        /*0002*/ 	.short	(.L_13 - .L_12)
.L_12:
        /*0004*/ 	.word	0x00000082


	//----- nvinfo : EIATTR_KPARAM_INFO
	.align		4
.L_13:
        /*0008*/ 	.byte	0x04, 0x17
        /*000a*/ 	.short	(.L_15 - .L_14)
.L_14:
        /*000c*/ 	.word	0x00000000
        /*0010*/ 	.short	0x0001
        /*0012*/ 	.short	0x0008
        /*0014*/ 	.byte	0x00, 0xf5, 0x21, 0x00


	//----- nvinfo : EIATTR_KPARAM_INFO
	.align		4
.L_15:
        /*0018*/ 	.byte	0x04, 0x17
        /*001a*/ 	.short	(.L_17 - .L_16)
.L_16:
        /*001c*/ 	.word	0x00000000
        /*0020*/ 	.short	0x0000
        /*0022*/ 	.short	0x0000
        /*0024*/ 	.byte	0x00, 0xf5, 0x21, 0x00


	//----- nvinfo : EIATTR_SPARSE_MMA_MASK
	.align		4
.L_17:
        /*0028*/ 	.byte	0x03, 0x50
        /*002a*/ 	.short	0x0000


	//----- nvinfo : EIATTR_MAXREG_COUNT
	.align		4
        /*002c*/ 	.byte	0x03, 0x1b
        /*002e*/ 	.short	0x00ff


	//----- nvinfo : EIATTR_NUM_BARRIERS
	.align		4
        /*0030*/ 	.byte	0x02, 0x4c
        /*0032*/ 	.byte	0x01
	.zero		1


	//----- nvinfo : EIATTR_MERCURY_ISA_VERSION
	.align		4
        /*0034*/ 	.byte	0x03, 0x5f
        /*0036*/ 	.short	0x0101


	//----- nvinfo : EIATTR_VRC_CTA_INIT_COUNT
	.align		4
        /*0038*/ 	.byte	0x02, 0x4a
	.zero		1
	.zero		1


	//----- nvinfo : EIATTR_EXIT_INSTR_OFFSETS
	.align		4
        /*003c*/ 	.byte	0x04, 0x1c
        /*003e*/ 	.short	(.L_19 - .L_18)


	//   ....[0]....
.L_18:
        /*0040*/ 	.word	0x00000120


	//----- nvinfo : EIATTR_CBANK_PARAM_SIZE
	.align		4
.L_19:
        /*0044*/ 	.byte	0x03, 0x19
        /*0046*/ 	.short	0x0010


	//----- nvinfo : EIATTR_PARAM_CBANK
	.align		4
        /*0048*/ 	.byte	0x04, 0x0a
        /*004a*/ 	.short	(.L_21 - .L_20)
	.align		4
.L_20:
        /*004c*/ 	.word	index@(.nv.constant0._Z3MaxPxS_)
        /*0050*/ 	.short	0x0380
        /*0052*/ 	.short	0x0010


	//----- nvinfo : EIATTR_SW_WAR
	.align		4
.L_21:
        /*0054*/ 	.byte	0x04, 0x36
        /*0056*/ 	.short	(.L_23 - .L_22)
.L_22:
        /*0058*/ 	.word	0x00000008
.L_23:


//--------------------- .nv.info._Z23Blelloch_Exclusive_ScanPxS_ --------------------------
	.section	.nv.info._Z23Blelloch_Exclusive_ScanPxS_,"",@"SHT_CUDA_INFO"
	.sectionflags	@""
	.align	4


	//----- nvinfo : EIATTR_CUDA_API_VERSION
	.align		4
        /*0000*/ 	.byte	0x04, 0x37
        /*0002*/ 	.short	(.L_25 - .L_24)
.L_24:
        /*0004*/ 	.word	0x00000082


	//----- nvinfo : EIATTR_KPARAM_INFO
	.align		4
.L_25:
        /*0008*/ 	.byte	0x04, 0x17
        /*000a*/ 	.short	(.L_27 - .L_26)
.L_26:
        /*000c*/ 	.word	0x00000000
        /*0010*/ 	.short	0x0001
        /*0012*/ 	.short	0x0008
        /*0014*/ 	.byte	0x00, 0xf5, 0x21, 0x00


	//----- nvinfo : EIATTR_KPARAM_INFO
	.align		4
.L_27:
        /*0018*/ 	.byte	0x04, 0x17
        /*001a*/ 	.short	(.L_29 - .L_28)
.L_28:
        /*001c*/ 	.word	0x00000000
        /*0020*/ 	.short	0x0000
        /*0022*/ 	.short	0x0000
        /*0024*/ 	.byte	0x00, 0xf5, 0x21, 0x00


	//----- nvinfo : EIATTR_SPARSE_MMA_MASK
	.align		4
.L_29:
        /*0028*/ 	.byte	0x03, 0x50
        /*002a*/ 	.short	0x0000


	//----- nvinfo : EIATTR_MAXREG_COUNT
	.align		4
        /*002c*/ 	.byte	0x03, 0x1b
        /*002e*/ 	.short	0x00ff


	//----- nvinfo : EIATTR_NUM_BARRIERS
	.align		4
        /*0030*/ 	.byte	0x02, 0x4c
        /*0032*/ 	.byte	0x01
	.zero		1


	//----- nvinfo : EIATTR_MERCURY_ISA_VERSION
	.align		4
        /*0034*/ 	.byte	0x03, 0x5f
        /*0036*/ 	.short	0x0101


	//----- nvinfo : EIATTR_VRC_CTA_INIT_COUNT
	.align		4
        /*0038*/ 	.byte	0x02, 0x4a
	.zero		1
	.zero		1


	//----- nvinfo : EIATTR_EXIT_INSTR_OFFSETS
	.align		4
        /*003c*/ 	.byte	0x04, 0x1c
        /*003e*/ 	.short	(.L_31 - .L_30)


	//   ....[0]....
.L_30:
        /*0040*/ 	.word	0x00000f60


	//----- nvinfo : EIATTR_CRS_STACK_SIZE
	.align		4
.L_31:
        /*0044*/ 	.byte	0x04, 0x1e
        /*0046*/ 	.short	(.L_33 - .L_32)
.L_32:
        /*0048*/ 	.word	0x00000000


	//----- nvinfo : EIATTR_CBANK_PARAM_SIZE
	.align		4
.L_33:
        /*004c*/ 	.byte	0x03, 0x19
        /*004e*/ 	.short	0x0010


	//----- nvinfo : EIATTR_PARAM_CBANK
	.align		4
        /*0050*/ 	.byte	0x04, 0x0a
        /*0052*/ 	.short	(.L_35 - .L_34)
	.align		4
.L_34:
        /*0054*/ 	.word	index@(.nv.constant0._Z23Blelloch_Exclusive_ScanPxS_)
        /*0058*/ 	.short	0x0380
        /*005a*/ 	.short	0x0010


	//----- nvinfo : EIATTR_SW_WAR
	.align		4
.L_35:
        /*005c*/ 	.byte	0x04, 0x36
        /*005e*/ 	.short	(.L_37 - .L_36)
.L_36:
        /*0060*/ 	.word	0x00000008
.L_37:


//--------------------- .nv.callgraph             --------------------------
	.section	.nv.callgraph,"",@"SHT_CUDA_CALLGRAPH"
	.align	4
	.sectionentsize	8
	.align		4
        /*0000*/ 	.word	0x00000000
	.align		4
        /*0004*/ 	.word	0xffffffff
	.align		4
        /*0008*/ 	.word	0x00000000
	.align		4
        /*000c*/ 	.word	0xfffffffe
	.align		4
        /*0010*/ 	.word	0x00000000
	.align		4
        /*0014*/ 	.word	0xfffffffd
	.align		4
        /*0018*/ 	.word	0x00000000
	.align		4
        /*001c*/ 	.word	0xfffffffc


//--------------------- .text._Z3MaxPxS_          --------------------------
	.section	.text._Z3MaxPxS_,"ax",@progbits
	.align	128
        .global         _Z3MaxPxS_
        .type           _Z3MaxPxS_,@function
        .size           _Z3MaxPxS_,(.L_x_22 - _Z3MaxPxS_)
        .other          _Z3MaxPxS_,@"STO_CUDA_ENTRY STV_DEFAULT"
_Z3MaxPxS_:
.text._Z3MaxPxS_:
[----:B------:R-:W-:Y:S01]  /*0000*/  LDC R1, c[0x0][0x37c] ;  /* 0x0000df00ff017b82 */ /* 0x000fe20000000800 */
[----:B------:R-:W0:Y:S07]  /*0010*/  S2R R9, SR_CTAID.X ;  /* 0x0000000000097919 */ /* 0x000e2e0000002500 */
[----:B------:R-:W0:Y:S01]  /*0020*/  LDC.64 R2, c[0x0][0x388] ;  /* 0x0000e200ff027b82 */ /* 0x000e220000000a00 */
[----:B------:R-:W1:Y:S01]  /*0030*/  LDCU UR6, c[0x0][0x360] ;  /* 0x00006c00ff0677ac */ /* 0x000e620008000800 */
[----:B------:R-:W1:Y:S01]  /*0040*/  S2R R0, SR_TID.X ;  /* 0x0000000000007919 */ /* 0x000e620000002100 */
[----:B------:R-:W2:Y:S05]  /*0050*/  LDCU.64 UR4, c[0x0][0x358] ;  /* 0x00006b00ff0477ac */ /* 0x000eaa0008000a00 */
[----:B------:R-:W3:Y:S01]  /*0060*/  LDC.64 R4, c[0x0][0x380] ;  /* 0x0000e000ff047b82 */ /* 0x000ee20000000a00 */
[----:B0-----:R-:W-:-:S04]  /*0070*/  IMAD.WIDE.U32 R2, R9, 0x8, R2 ;  /* 0x0000000809027825 */ /* 0x001fc800078e0002 */
[----:B-1----:R-:W-:Y:S02]  /*0080*/  IMAD R7, R9, UR6, R0 ;  /* 0x0000000609077c24 */ /* 0x002fe4000f8e0200 */
[----:B--2---:R-:W2:Y:S02]  /*0090*/  LDG.E.64 R2, desc[UR4][R2.64] ;  /* 0x0000000402027981 */ /* 0x004ea4000c1e1b00 */
[----:B---3--:R-:W-:-:S05]  /*00a0*/  IMAD.WIDE R4, R7, 0x8, R4 ;  /* 0x0000000807047825 */ /* 0x008fca00078e0204 */
[----:B------:R-:W2:Y:S02]  /*00b0*/  LDG.E.64 R6, desc[UR4][R4.64] ;  /* 0x0000000404067981 */ /* 0x000ea4000c1e1b00 */
[----:B--2---:R-:W-:-:S04]  /*00c0*/  ISETP.GT.U32.AND P0, PT, R2, R6, PT ;  /* 0x000000060200720c */ /* 0x004fc80003f04070 */
[----:B------:R-:W-:-:S04]  /*00d0*/  ISETP.GT.AND.EX P0, PT, R3, R7, PT, P0 ;  /* 0x000000070300720c */ /* 0x000fc80003f04300 */
[----:B------:R-:W-:Y:S02]  /*00e0*/  SEL R6, R2, R6, P0 ;  /* 0x0000000602067207 */ /* 0x000fe40000000000 */
[----:B------:R-:W-:-:S05]  /*00f0*/  SEL R7, R3, R7, P0 ;  /* 0x0000000703077207 */ /* 0x000fca0000000000 */
[----:B------:R-:W-:Y:S01]  /*0100*/  STG.E.64 desc[UR4][R4.64], R6 ;  /* 0x0000000604007986 */ /* 0x000fe2000c101b04 */
[----:B------:R-:W-:Y:S06]  /*0110*/  BAR.SYNC.DEFER_BLOCKING 0x0 ;  /* 0x0000000000007b1d */ /* 0x000fec0000010000 */
[----:B------:R-:W-:Y:S05]  /*0120*/  EXIT ;  /* 0x000000000000794d */ /* 0x000fea0003800000 */
.L_x_0:
[----:B------:R-:W-:-:S00]  /*0130*/  BRA `(.L_x_0) ;  /* 0xfffffffc00fc7947 */ /* 0x000fc0000383ffff */
[----:B------:R-:W-:-:S00]  /*0140*/  NOP ;  /* 0x0000000000007918 */ /* 0x000fc00000000000 */
        /* <DEDUP_REMOVED lines=11> */
.L_x_22:


//--------------------- .text._Z23Blelloch_Exclusive_ScanPxS_ --------------------------
	.section	.text._Z23Blelloch_Exclusive_ScanPxS_,"ax",@progbits
	.align	128
        .global         _Z23Blelloch_Exclusive_ScanPxS_
        .type           _Z23Blelloch_Exclusive_ScanPxS_,@function
        .size           _Z23Blelloch_Exclusive_ScanPxS_,(.L_x_23 - _Z23Blelloch_Exclusive_ScanPxS_)
        .other          _Z23Blelloch_Exclusive_ScanPxS_,@"STO_CUDA_ENTRY STV_DEFAULT"
_Z23Blelloch_Exclusive_ScanPxS_:
.text._Z23Blelloch_Exclusive_ScanPxS_:
[----:B------:R-:W-:Y:S01]  /*0000*/  LDC R1, c[0x0][0x37c] ;  /* 0x0000df00ff017b82 */ /* 0x000fe20000000800 */
[----:B------:R-:W0:Y:S07]  /*0010*/  S2R R15, SR_CTAID.X ;  /* 0x00000000000f7919 */ /* 0x000e2e0000002500 */
[----:B------:R-:W1:Y:S01]  /*0020*/  LDC.64 R2, c[0x0][0x380] ;  /* 0x0000e000ff027b82 */ /* 0x000e620000000a00 */
[----:B------:R-:W0:Y:S01]  /*0030*/  LDCU UR4, c[0x0][0x360] ;  /* 0x00006c00ff0477ac */ /* 0x000e220008000800 */
[----:B------:R-:W0:Y:S01]  /*0040*/  S2R R12, SR_TID.X ;  /* 0x00000000000c7919 */ /* 0x000e220000002100 */
[----:B------:R-:W2:Y:S01]  /*0050*/  LDCU.64 UR6, c[0x0][0x358] ;  /* 0x00006b00ff0677ac */ /* 0x000ea20008000a00 */
[----:B0-----:R-:W-:-:S04]  /*0060*/  IMAD R5, R15, UR4, R12 ;  /* 0x000000040f057c24 */ /* 0x001fc8000f8e020c */
[----:B-1----:R-:W-:-:S05]  /*0070*/  IMAD.WIDE R2, R5, 0x8, R2 ;  /* 0x0000000805027825 */ /* 0x002fca00078e0202 */
[----:B--2---:R-:W2:Y:S01]  /*0080*/  LDG.E.64 R4, desc[UR6][R2.64] ;  /* 0x0000000602047981 */ /* 0x004ea2000c1e1b00 */
[----:B------:R-:W0:Y:S01]  /*0090*/  S2UR UR5, SR_CgaCtaId ;  /* 0x00000000000579c3 */ /* 0x000e220000008800 */
[----:B------:R-:W-:Y:S01]  /*00a0*/  UMOV UR4, 0x400 ;  /* 0x0000040000047882 */ /* 0x000fe20000000000 */
[C---:B------:R-:W-:Y:S01]  /*00b0*/  LOP3.LUT P2, R16, R12.reuse, 0x1, RZ, 0xc0, !PT ;  /* 0x000000010c107812 */ /* 0x040fe2000784c0ff */
[----:B------:R-:W-:Y:S01]  /*00c0*/  VIADD R19, R12, 0x1 ;  /* 0x000000010c137836 */ /* 0x000fe20000000000 */
[----:B------:R-:W-:Y:S02]  /*00d0*/  BSSY.RECONVERGENT B0, `(.L_x_1) ;  /* 0x0000075000007945 */ /* 0x000fe40003800200 */
[----:B------:R-:W-:Y:S02]  /*00e0*/  ISETP.NE.AND P5, PT, R16, RZ, PT ;  /* 0x000000ff1000720c */ /* 0x000fe40003fa5270 */
[----:B------:R-:W-:Y:S01]  /*00f0*/  LOP3.LUT P1, R8, R19, 0x3, RZ, 0xc0, !PT ;  /* 0x0000000313087812 */ /* 0x000fe2000782c0ff */
[----:B0-----:R-:W-:-:S06]  /*0100*/  ULEA UR4, UR5, UR4, 0x18 ;  /* 0x0000000405047291 */ /* 0x001fcc000f8ec0ff */
[----:B------:R-:W-:-:S05]  /*0110*/  LEA R0, R12, UR4, 0x3 ;  /* 0x000000040c007c11 */ /* 0x000fca000f8e18ff */
[----:B--2---:R-:W-:Y:S01]  /*0120*/  STS.64 [R0], R4 ;  /* 0x0000000400007388 */ /* 0x004fe20000000a00 */
[----:B------:R-:W-:Y:S06]  /*0130*/  BAR.SYNC.DEFER_BLOCKING 0x0 ;  /* 0x0000000000007b1d */ /* 0x000fec0000010000 */
[----:B------:R-:W-:Y:S04]  /*0140*/  @P2 LDS.64 R6, [R0+-0x8] ;  /* 0xfffff80000062984 */ /* 0x000fe80000000a00 */
[----:B------:R-:W0:Y:S02]  /*0150*/  @P2 LDS.64 R10, [R0] ;  /* 0x00000000000a2984 */ /* 0x000e240000000a00 */
[----:B0-----:R-:W-:-:S04]  /*0160*/  @P2 ISETP.GT.U32.AND P0, PT, R6, R10, PT ;  /* 0x0000000a0600220c */ /* 0x001fc80003f04070 */
[----:B------:R-:W-:-:S04]  /*0170*/  @P2 ISETP.GT.AND.EX P0, PT, R7, R11, PT, P0 ;  /* 0x0000000b0700220c */ /* 0x000fc80003f04300 */
[----:B------:R-:W-:Y:S02]  /*0180*/  @P2 SEL R10, R6, R10, P0 ;  /* 0x0000000a060a2207 */ /* 0x000fe40000000000 */
[----:B------:R-:W-:-:S05]  /*0190*/  @P2 SEL R11, R7, R11, P0 ;  /* 0x0000000b070b2207 */ /* 0x000fca0000000000 */
[----:B------:R-:W-:Y:S01]  /*01a0*/  @P2 STS.64 [R0], R10 ;  /* 0x0000000a00002388 */ /* 0x000fe20000000a00 */
[----:B------:R-:W-:Y:S01]  /*01b0*/  BAR.SYNC.DEFER_BLOCKING 0x0 ;  /* 0x0000000000007b1d */ /* 0x000fe20000010000 */
[----:B------:R-:W-:-:S05]  /*01c0*/  LOP3.LUT P2, R9, R19, 0x7, RZ, 0xc0, !PT ;  /* 0x0000000713097812 */ /* 0x000fca000784c0ff */
[----:B------:R-:W-:Y:S04]  /*01d0*/  @!P1 LDS.64 R4, [R0+-0x10] ;  /* 0xfffff00000049984 */ /* 0x000fe80000000a00 */
[----:B------:R-:W0:Y:S02]  /*01e0*/  @!P1 LDS.64 R6, [R0] ;  /* 0x0000000000069984 */ /* 0x000e240000000a00 */
[----:B0-----:R-:W-:-:S04]  /*01f0*/  @!P1 ISETP.GT.U32.AND P0, PT, R4, R6, PT ;  /* 0x000000060400920c */ /* 0x001fc80003f04070 */
[----:B------:R-:W-:-:S04]  /*0200*/  @!P1 ISETP.GT.AND.EX P0, PT, R5, R7, PT, P0 ;  /* 0x000000070500920c */ /* 0x000fc80003f04300 */
[----:B------:R-:W-:Y:S02]  /*0210*/  @!P1 SEL R20, R4, R6, P0 ;  /* 0x0000000604149207 */ /* 0x000fe40000000000 */
[----:B------:R-:W-:-:S05]  /*0220*/  @!P1 SEL R21, R5, R7, P0 ;  /* 0x0000000705159207 */ /* 0x000fca0000000000 */
[----:B------:R-:W-:Y:S01]  /*0230*/  @!P1 STS.64 [R0], R20 ;  /* 0x0000001400009388 */ /* 0x000fe20000000a00 */
        /* <DEDUP_REMOVED lines=46> */
[C---:B------:R-:W-:Y:S02]  /*0520*/  LOP3.LUT P2, R18, R19.reuse, 0x1ff, RZ, 0xc0, !PT ;  /* 0x000001ff13127812 */ /* 0x040fe4000784c0ff */
[----:B------:R-:W-:Y:S02]  /*0530*/  LOP3.LUT P3, R19, R19, 0x3ff, RZ, 0xc0, !PT ;  /* 0x000003ff13137812 */ /* 0x000fe4000786c0ff */
[----:B------:R-:W-:Y:S02]  /*0540*/  ISETP.NE.AND P4, PT, R18, RZ, PT ;  /* 0x000000ff1200720c */ /* 0x000fe40003f85270 */
[----:B------:R-:W-:Y:S01]  /*0550*/  ISETP.NE.AND P6, PT, R19, RZ, PT ;  /* 0x000000ff1300720c */ /* 0x000fe20003fc5270 */
        /* <DEDUP_REMOVED lines=8> */
[----:B------:R-:W-:-:S05]  /*05e0*/  ISETP.NE.AND P1, PT, R12, 0x3ff, PT ;  /* 0x000003ff0c00780c */ /* 0x000fca0003f25270 */
        /* <DEDUP_REMOVED lines=8> */
[----:B------:R-:W-:-:S05]  /*0670*/  ISETP.NE.AND P2, PT, R14, RZ, PT ;  /* 0x000000ff0e00720c */ /* 0x000fca0003f45270 */
[----:B------:R-:W-:Y:S04]  /*0680*/  @!P3 LDS.64 R4, [R0+-0x1000] ;  /* 0xfff000000004b984 */ /* 0x000fe80000000a00 */
[----:B------:R-:W0:Y:S02]  /*0690*/  @!P3 LDS.64 R6, [R0] ;  /* 0x000000000006b984 */ /* 0x000e240000000a00 */
[----:B0-----:R-:W-:-:S04]  /*06a0*/  @!P3 ISETP.GT.U32.AND P0, PT, R4, R6, PT ;  /* 0x000000060400b20c */ /* 0x001fc80003f04070 */
[----:B------:R-:W-:-:S04]  /*06b0*/  @!P3 ISETP.GT.AND.EX P0, PT, R5, R7, PT, P0 ;  /* 0x000000070500b20c */ /* 0x000fc80003f04300 */
[----:B------:R-:W-:Y:S02]  /*06c0*/  @!P3 SEL R20, R4, R6, P0 ;  /* 0x000000060414b207 */ /* 0x000fe40000000000 */
[----:B------:R-:W-:Y:S02]  /*06d0*/  @!P3 SEL R21, R5, R7, P0 ;  /* 0x000000070515b207 */ /* 0x000fe40000000000 */
[----:B------:R-:W0:Y:S01]  /*06e0*/  @!P1 LDC.64 R6, c[0x0][0x388] ;  /* 0x0000e200ff069b82 */ /* 0x000e220000000a00 */
[----:B------:R-:W-:Y:S02]  /*06f0*/  ISETP.NE.AND P0, PT, R13, RZ, PT ;  /* 0x000000ff0d00720c */ /* 0x000fe40003f05270 */
[----:B------:R-:W-:Y:S05]  /*0700*/  @!P3 STS.64 [R0], R20 ;  /* 0x000000140000b388 */ /* 0x000fea0000000a00 */
[----:B------:R-:W-:Y:S01]  /*0710*/  BAR.SYNC.DEFER_BLOCKING 0x0 ;  /* 0x0000000000007b1d */ /* 0x000fe20000010000 */
[----:B------:R-:W-:Y:S01]  /*0720*/  ISETP.NE.AND P3, PT, R17, RZ, PT ;  /* 0x000000ff1100720c */ /* 0x000fe20003f65270 */
[----:B0-----:R-:W-:-:S04]  /*0730*/  @!P1 IMAD.WIDE.U32 R6, R15, 0x8, R6 ;  /* 0x000000080f069825 */ /* 0x001fc800078e0006 */
[----:B------:R-:W0:Y:S04]  /*0740*/  @!P1 LDS.64 R4, [UR4+0x1ff8] ;  /* 0x001ff804ff049984 */ /* 0x000e280008000a00 */
[----:B------:R-:W-:Y:S04]  /*0750*/  @!P1 STS.64 [UR4+0x1ff8], RZ ;  /* 0x001ff8ffff009988 */ /* 0x000fe80008000a04 */
[----:B0-----:R0:W-:Y:S01]  /*0760*/  @!P1 STG.E.64 desc[UR6][R6.64], R4 ;  /* 0x0000000406009986 */ /* 0x0011e2000c101b06 */
[----:B------:R-:W-:Y:S01]  /*0770*/  BAR.SYNC.DEFER_BLOCKING 0x0 ;  /* 0x0000000000007b1d */ /* 0x000fe20000010000 */
[----:B------:R-:W-:-:S05]  /*0780*/  ISETP.NE.AND P1, PT, R11, RZ, PT ;  /* 0x000000ff0b00720c */ /* 0x000fca0003f25270 */
[----:B------:R-:W-:Y:S08]  /*0790*/  @P6 BRA `(.L_x_2) ;  /* 0x0000000000206947 */ /* 0x000ff00003800000 */
[----:B0-----:R-:W-:Y:S04]  /*07a0*/  LDS.64 R4, [R0+-0x1000] ;  /* 0xfff0000000047984 */ /* 0x001fe80000000a00 */
[----:B------:R-:W0:Y:S02]  /*07b0*/  LDS.64 R6, [R0] ;  /* 0x0000000000067984 */ /* 0x000e240000000a00 */
[----:B0-----:R-:W-:Y:S02]  /*07c0*/  ISETP.GT.U32.AND P6, PT, R4, R6, PT ;  /* 0x000000060400720c */ /* 0x001fe40003fc4070 */
[----:B------:R1:W-:Y:S02]  /*07d0*/  STS.64 [R0+-0x1000], R6 ;  /* 0xfff0000600007388 */ /* 0x0003e40000000a00 */
[----:B------:R-:W-:-:S04]  /*07e0*/  ISETP.GT.AND.EX P6, PT, R5, R7, PT, P6 ;  /* 0x000000070500720c */ /* 0x000fc80003fc4360 */
[----:B------:R-:W-:Y:S02]  /*07f0*/  SEL R4, R4, R6, P6 ;  /* 0x0000000604047207 */ /* 0x000fe40003000000 */
[----:B------:R-:W-:-:S05]  /*0800*/  SEL R5, R5, R7, P6 ;  /* 0x0000000705057207 */ /* 0x000fca0003000000 */
[----:B------:R1:W-:Y:S02]  /*0810*/  STS.64 [R0], R4 ;  /* 0x0000000400007388 */ /* 0x0003e40000000a00 */
.L_x_2:
[----:B------:R-:W-:Y:S05]  /*0820*/  BSYNC.RECONVERGENT B0 ;  /* 0x0000000000007941 */ /* 0x000fea0003800200 */
.L_x_1:
[----:B------:R-:W-:Y:S01]  /*0830*/  BAR.SYNC.DEFER_BLOCKING 0x0 ;  /* 0x0000000000007b1d */ /* 0x000fe20000010000 */
[----:B------:R-:W-:-:S05]  /*0840*/  ISETP.NE.AND P6, PT, R10, RZ, PT ;  /* 0x000000ff0a00720c */ /* 0x000fca0003fc5270 */
[----:B------:R-:W-:Y:S04]  /*0850*/  BSSY.RECONVERGENT B0, `(.L_x_3) ;  /* 0x000000a000007945 */ /* 0x000fe80003800200 */
[----:B------:R-:W-:Y:S05]  /*0860*/  @P4 BRA `(.L_x_4) ;  /* 0x0000000000204947 */ /* 0x000fea0003800000 */
[----:B01----:R-:W-:Y:S04]  /*0870*/  LDS.64 R4, [R0+-0x800] ;  /* 0xfff8000000047984 */ /* 0x003fe80000000a00 */
[----:B------:R-:W0:Y:S02]  /*0880*/  LDS.64 R6, [R0] ;  /* 0x0000000000067984 */ /* 0x000e240000000a00 */
[----:B0-----:R-:W-:Y:S02]  /*0890*/  ISETP.GT.U32.AND P4, PT, R4, R6, PT ;  /* 0x000000060400720c */ /* 0x001fe40003f84070 */
[----:B------:R2:W-:Y:S02]  /*08a0*/  STS.64 [R0+-0x800], R6 ;  /* 0xfff8000600007388 */ /* 0x0005e40000000a00 */
[----:B------:R-:W-:-:S04]  /*08b0*/  ISETP.GT.AND.EX P4, PT, R5, R7, PT, P4 ;  /* 0x000000070500720c */ /* 0x000fc80003f84340 */
[----:B------:R-:W-:Y:S02]  /*08c0*/  SEL R4, R4, R6, P4 ;  /* 0x0000000604047207 */ /* 0x000fe40002000000 */
[----:B------:R-:W-:-:S05]  /*08d0*/  SEL R5, R5, R7, P4 ;  /* 0x0000000705057207 */ /* 0x000fca0002000000 */
[----:B------:R2:W-:Y:S02]  /*08e0*/  STS.64 [R0], R4 ;  /* 0x0000000400007388 */ /* 0x0005e40000000a00 */
.L_x_4:
[----:B------:R-:W-:Y:S05]  /*08f0*/  BSYNC.RECONVERGENT B0 ;  /* 0x0000000000007941 */ /* 0x000fea0003800200 */
.L_x_3:
[----:B------:R-:W-:Y:S01]  /*0900*/  BAR.SYNC.DEFER_BLOCKING 0x0 ;  /* 0x0000000000007b1d */ /* 0x000fe20000010000 */
[----:B------:R-:W-:-:S05]  /*0910*/  ISETP.NE.AND P4, PT, R9, RZ, PT ;  /* 0x000000ff0900720c */ /* 0x000fca0003f85270 */
[----:B------:R-:W-:Y:S04]  /*0920*/  BSSY.RECONVERGENT B0, `(.L_x_5) ;  /* 0x000000a000007945 */ /* 0x000fe80003800200 */
[----:B------:R-:W-:Y:S05]  /*0930*/  @P3 BRA `(.L_x_6) ;  /* 0x0000000000203947 */ /* 0x000fea0003800000 */
[----:B012---:R-:W-:Y:S04]  /*0940*/  LDS.64 R4, [R0+-0x400] ;  /* 0xfffc000000047984 */ /* 0x007fe80000000a00 */
[----:B------:R-:W0:Y:S02]  /*0950*/  LDS.64 R6, [R0] ;  /* 0x0000000000067984 */ /* 0x000e240000000a00 */
[----:B0-----:R-:W-:Y:S02]  /*0960*/  ISETP.GT.U32.AND P3, PT, R4, R6, PT ;  /* 0x000000060400720c */ /* 0x001fe40003f64070 */
[----:B------:R3:W-:Y:S02]  /*0970*/  STS.64 [R0+-0x400], R6 ;  /* 0xfffc000600007388 */ /* 0x0007e40000000a00 */
[----:B------:R-:W-:-:S04]  /*0980*/  ISETP.GT.AND.EX P3, PT, R5, R7, PT, P3 ;  /* 0x000000070500720c */ /* 0x000fc80003f64330 */
[----:B------:R-:W-:Y:S02]  /*0990*/  SEL R4, R4, R6, P3 ;  /* 0x0000000604047207 */ /* 0x000fe40001800000 */
[----:B------:R-:W-:-:S05]  /*09a0*/  SEL R5, R5, R7, P3 ;  /* 0x0000000705057207 */ /* 0x000fca0001800000 */
[----:B------:R3:W-:Y:S02]  /*09b0*/  STS.64 [R0], R4 ;  /* 0x0000000400007388 */ /* 0x0007e40000000a00 */
.L_x_6:
[----:B------:R-:W-:Y:S05]  /*09c0*/  BSYNC.RECONVERGENT B0 ;  /* 0x0000000000007941 */ /* 0x000fea0003800200 */
.L_x_5:
[----:B------:R-:W-:Y:S01]  /*09d0*/  BAR.SYNC.DEFER_BLOCKING 0x0 ;  /* 0x0000000000007b1d */ /* 0x000fe20000010000 */
[----:B------:R-:W-:-:S05]  /*09e0*/  ISETP.NE.AND P3, PT, R8, RZ, PT ;  /* 0x000000ff0800720c */ /* 0x000fca0003f65270 */
[----:B------:R-:W-:Y:S04]  /*09f0*/  BSSY.RECONVERGENT B0, `(.L_x_7) ;  /* 0x000000a000007945 */ /* 0x000fe80003800200 */
[----:B------:R-:W-:Y:S05]  /*0a00*/  @P2 BRA `(.L_x_8) ;  /* 0x0000000000202947 */ /* 0x000fea0003800000 */
[----:B0123--:R-:W-:Y:S04]  /*0a10*/  LDS.64 R4, [R0+-0x200] ;  /* 0xfffe000000047984 */ /* 0x00ffe80000000a00 */
[----:B------:R-:W0:Y:S02]  /*0a20*/  LDS.64 R6, [R0] ;  /* 0x0000000000067984 */ /* 0x000e240000000a00 */
[----:B0-----:R-:W-:Y:S02]  /*0a30*/  ISETP.GT.U32.AND P2, PT, R4, R6, PT ;  /* 0x000000060400720c */ /* 0x001fe40003f44070 */
[----:B------:R4:W-:Y:S02]  /*0a40*/  STS.64 [R0+-0x200], R6 ;  /* 0xfffe000600007388 */ /* 0x0009e40000000a00 */
[----:B------:R-:W-:-:S04]  /*0a50*/  ISETP.GT.AND.EX P2, PT, R5, R7, PT, P2 ;  /* 0x000000070500720c */ /* 0x000fc80003f44320 */
[----:B------:R-:W-:Y:S02]  /*0a60*/  SEL R4, R4, R6, P2 ;  /* 0x0000000604047207 */ /* 0x000fe40001000000 */
[----:B------:R-:W-:-:S05]  /*0a70*/  SEL R5, R5, R7, P2 ;  /* 0x0000000705057207 */ /* 0x000fca0001000000 */
[----:B------:R4:W-:Y:S02]  /*0a80*/  STS.64 [R0], R4 ;  /* 0x0000000400007388 */ /* 0x0009e40000000a00 */
.L_x_8:
[----:B------:R-:W-:Y:S05]  /*0a90*/  BSYNC.RECONVERGENT B0 ;  /* 0x0000000000007941 */ /* 0x000fea0003800200 */
.L_x_7:
[----:B------:R-:W-:Y:S06]  /*0aa0*/  BAR.SYNC.DEFER_BLOCKING 0x0 ;  /* 0x0000000000007b1d */ /* 0x000fec0000010000 */
[----:B------:R-:W-:Y:S04]  /*0ab0*/  BSSY.RECONVERGENT B0, `(.L_x_9) ;  /* 0x000000a000007945 */ /* 0x000fe80003800200 */
[----:B------:R-:W-:Y:S05]  /*0ac0*/  @P0 BRA `(.L_x_10) ;  /* 0x0000000000200947 */ /* 0x000fea0003800000 */
[----:B01234-:R-:W-:Y:S04]  /*0ad0*/  LDS.64 R4, [R0+-0x100] ;  /* 0xffff000000047984 */ /* 0x01ffe80000000a00 */
[----:B------:R-:W0:Y:S02]  /*0ae0*/  LDS.64 R6, [R0] ;  /* 0x0000000000067984 */ /* 0x000e240000000a00 */
[----:B0-----:R-:W-:Y:S02]  /*0af0*/  ISETP.GT.U32.AND P0, PT, R4, R6, PT ;  /* 0x000000060400720c */ /* 0x001fe40003f04070 */
[----:B------:R0:W-:Y:S02]  /*0b00*/  STS.64 [R0+-0x100], R6 ;  /* 0xffff000600007388 */ /* 0x0001e40000000a00 */
[----:B------:R-:W-:-:S04]  /*0b10*/  ISETP.GT.AND.EX P0, PT, R5, R7, PT, P0 ;  /* 0x000000070500720c */ /* 0x000fc80003f04300 */
[----:B------:R-:W-:Y:S02]  /*0b20*/  SEL R4, R4, R6, P0 ;  /* 0x0000000604047207 */ /* 0x000fe40000000000 */
[----:B------:R-:W-:-:S05]  /*0b30*/  SEL R5, R5, R7, P0 ;  /* 0x0000000705057207 */ /* 0x000fca0000000000 */
[----:B------:R0:W-:Y:S02]  /*0b40*/  STS.64 [R0], R4 ;  /* 0x0000000400007388 */ /* 0x0001e40000000a00 */
.L_x_10:
[----:B------:R-:W-:Y:S05]  /*0b50*/  BSYNC.RECONVERGENT B0 ;  /* 0x0000000000007941 */ /* 0x000fea0003800200 */
.L_x_9:
        /* <DEDUP_REMOVED lines=11> */
.L_x_12:
[----:B------:R-:W-:Y:S05]  /*0c10*/  BSYNC.RECONVERGENT B0 ;  /* 0x0000000000007941 */ /* 0x000fea0003800200 */
.L_x_11:
        /* <DEDUP_REMOVED lines=11> */
.L_x_14:
[----:B------:R-:W-:Y:S05]  /*0cd0*/  BSYNC.RECONVERGENT B0 ;  /* 0x0000000000007941 */ /* 0x000fea0003800200 */
.L_x_13:
        /* <DEDUP_REMOVED lines=11> */
.L_x_16:
[----:B------:R-:W-:Y:S05]  /*0d90*/  BSYNC.RECONVERGENT B0 ;  /* 0x0000000000007941 */ /* 0x000fea0003800200 */
.L_x_15:
        /* <DEDUP_REMOVED lines=11> */
.L_x_18:
[----:B------:R-:W-:Y:S05]  /*0e50*/  BSYNC.RECONVERGENT B0 ;  /* 0x0000000000007941 */ /* 0x000fea0003800200 */
.L_x_17:
[----:B------:R-:W-:Y:S06]  /*0e60*/  BAR.SYNC.DEFER_BLOCKING 0x0 ;  /* 0x0000000000007b1d */ /* 0x000fec0000010000 */
[----:B------:R-:W-:Y:S04]  /*0e70*/  BSSY.RECONVERGENT B0, `(.L_x_19) ;  /* 0x000000a000007945 */ /* 0x000fe80003800200 */
[----:B------:R-:W-:Y:S05]  /*0e80*/  @!P5 BRA `(.L_x_20) ;  /* 0x000000000020d947 */ /* 0x000fea0003800000 */
        /* <DEDUP_REMOVED lines=8> */
.L_x_20:
[----:B------:R-:W-:Y:S05]  /*0f10*/  BSYNC.RECONVERGENT B0 ;  /* 0x0000000000007941 */ /* 0x000fea0003800200 */
.L_x_19:
[----:B------:R-:W-:Y:S06]  /*0f20*/  BAR.SYNC.DEFER_BLOCKING 0x0 ;  /* 0x0000000000007b1d */ /* 0x000fec0000010000 */
[----:B01234-:R-:W0:Y:S04]  /*0f30*/  LDS.64 R4, [R0] ;  /* 0x0000000000047984 */ /* 0x01fe280000000a00 */
[----:B0-----:R-:W-:Y:S01]  /*0f40*/  STG.E.64 desc[UR6][R2.64], R4 ;  /* 0x0000000402007986 */ /* 0x001fe2000c101b06 */
[----:B------:R-:W-:Y:S06]  /*0f50*/  BAR.SYNC.DEFER_BLOCKING 0x0 ;  /* 0x0000000000007b1d */ /* 0x000fec0000010000 */
[----:B------:R-:W-:Y:S05]  /*0f60*/  EXIT ;  /* 0x000000000000794d */ /* 0x000fea0003800000 */
.L_x_21:
        /* <DEDUP_REMOVED lines=9> */
.L_x_23:


//--------------------- .nv.shared.reserved.0     --------------------------
	.section	.nv.shared.reserved.0,"aw",@nobits
	.weak		__nv_reservedSMEM_offset_0_alias
	.size		__nv_reservedSMEM_offset_0_alias, 0, 64
	.other		__nv_reservedSMEM_offset_0_alias,@"STO_CUDA_RESERVED_SHARED STV_DEFAULT"
__nv_reservedSMEM_offset_0_alias:
	.zero		0
	.zero		64


//--------------------- .nv.shared._Z23Blelloch_Exclusive_ScanPxS_ --------------------------
	.section	.nv.shared._Z23Blelloch_Exclusive_ScanPxS_,"aw",@nobits
	.sectionflags	@""
	.align	8
.nv.shared._Z23Blelloch_Exclusive_ScanPxS_:
	.zero		9216


//--------------------- .nv.constant0._Z3MaxPxS_  --------------------------
	.section	.nv.constant0._Z3MaxPxS_,"a",@progbits
	.sectionflags	@""
	.align	4
.nv.constant0._Z3MaxPxS_:
	.zero		912


//--------------------- .nv.constant0._Z23Blelloch_Exclusive_ScanPxS_ --------------------------
	.section	.nv.constant0._Z23Blelloch_Exclusive_ScanPxS_,"a",@progbits
	.sectionflags	@""
	.align	4
.nv.constant0._Z23Blelloch_Exclusive_ScanPxS_:
	.zero		912


//--------------------- SYMBOLS --------------------------

	.type		.nv.reservedSmem.offset0,@object
	.size		.nv.reservedSmem.offset0,0x4
	.type		.nv.reservedSmem.cap,@object
	.size		.nv.reservedSmem.cap,0x4
